//
// Generated by NVIDIA NVVM Compiler
//
// Compiler Build ID: CL-36424714
// Cuda compilation tools, release 13.0, V13.0.88
// Based on NVVM 20.0.0
//

.version 9.0
.target sm_100
.address_size 64

	// .globl	_Z11matMultCudaPfS_S_i

.visible .entry _Z11matMultCudaPfS_S_i(
	.param .u64 .ptr .align 1 _Z11matMultCudaPfS_S_i_param_0,
	.param .u64 .ptr .align 1 _Z11matMultCudaPfS_S_i_param_1,
	.param .u64 .ptr .align 1 _Z11matMultCudaPfS_S_i_param_2,
	.param .u32 _Z11matMultCudaPfS_S_i_param_3
)
{
	.reg .pred 	%p<10>;
	.reg .b32 	%r<50>;
	.reg .b32 	%f<68>;
	.reg .b64 	%rd<52>;

	ld.param.u64 	%rd10, [_Z11matMultCudaPfS_S_i_param_0];
	ld.param.u64 	%rd11, [_Z11matMultCudaPfS_S_i_param_1];
	ld.param.u32 	%r21, [_Z11matMultCudaPfS_S_i_param_3];
	cvta.to.global.u64 	%rd1, %rd11;
	cvta.to.global.u64 	%rd2, %rd10;
	mov.u32 	%r22, %ntid.y;
	mov.u32 	%r23, %ctaid.y;
	mul.lo.s32 	%r24, %r23, %r22;
	mov.u32 	%r25, %tid.y;
	mul.lo.s32 	%r1, %r21, %r25;
	mad.lo.s32 	%r2, %r24, %r21, %r1;
	mov.u32 	%r26, %ntid.x;
	mov.u32 	%r3, %ctaid.x;
	mov.u32 	%r4, %tid.x;
	mad.lo.s32 	%r5, %r26, %r3, %r4;
	setp.lt.s32 	%p1, %r21, 1;
	mov.f32 	%f67, 0f00000000;
	@%p1 bra 	$L__BB0_12;
	and.b32  	%r6, %r21, 7;
	setp.lt.u32 	%p2, %r21, 8;
	mov.f32 	%f67, 0f00000000;
	mov.b32 	%r48, 0;
	@%p2 bra 	$L__BB0_4;
	and.b32  	%r48, %r21, 2147483640;
	neg.s32 	%r46, %r48;
	mul.wide.u32 	%rd12, %r21, 8;
	add.s64 	%rd3, %rd1, %rd12;
	mul.wide.u32 	%rd13, %r21, 12;
	add.s64 	%rd4, %rd1, %rd13;
	mul.wide.u32 	%rd14, %r21, 16;
	add.s64 	%rd5, %rd1, %rd14;
	mul.wide.u32 	%rd15, %r21, 20;
	add.s64 	%rd6, %rd1, %rd15;
	mul.wide.u32 	%rd16, %r21, 24;
	add.s64 	%rd7, %rd1, %rd16;
	mul.wide.u32 	%rd17, %r21, 28;
	add.s64 	%rd8, %rd1, %rd17;
	mov.f32 	%f67, 0f00000000;
	shl.b32 	%r29, %r21, 3;
	mov.u32 	%r44, %r2;
	mov.u32 	%r45, %r5;
$L__BB0_3:
	.pragma "nounroll";
	mul.wide.s32 	%rd18, %r45, 4;
	mul.wide.u32 	%rd19, %r21, 4;
	add.s64 	%rd20, %rd1, %rd18;
	add.s64 	%rd21, %rd20, %rd19;
	add.s64 	%rd22, %rd3, %rd18;
	add.s64 	%rd23, %rd4, %rd18;
	add.s64 	%rd24, %rd5, %rd18;
	add.s64 	%rd25, %rd6, %rd18;
	add.s64 	%rd26, %rd7, %rd18;
	add.s64 	%rd27, %rd8, %rd18;
	mul.wide.s32 	%rd28, %r44, 4;
	add.s64 	%rd29, %rd2, %rd28;
	ld.global.f32 	%f17, [%rd29];
	ld.global.f32 	%f18, [%rd20];
	fma.rn.f32 	%f19, %f17, %f18, %f67;
	ld.global.f32 	%f20, [%rd29+4];
	ld.global.f32 	%f21, [%rd21];
	fma.rn.f32 	%f22, %f20, %f21, %f19;
	ld.global.f32 	%f23, [%rd29+8];
	ld.global.f32 	%f24, [%rd22];
	fma.rn.f32 	%f25, %f23, %f24, %f22;
	ld.global.f32 	%f26, [%rd29+12];
	ld.global.f32 	%f27, [%rd23];
	fma.rn.f32 	%f28, %f26, %f27, %f25;
	ld.global.f32 	%f29, [%rd29+16];
	ld.global.f32 	%f30, [%rd24];
	fma.rn.f32 	%f31, %f29, %f30, %f28;
	ld.global.f32 	%f32, [%rd29+20];
	ld.global.f32 	%f33, [%rd25];
	fma.rn.f32 	%f34, %f32, %f33, %f31;
	ld.global.f32 	%f35, [%rd29+24];
	ld.global.f32 	%f36, [%rd26];
	fma.rn.f32 	%f37, %f35, %f36, %f34;
	ld.global.f32 	%f38, [%rd29+28];
	ld.global.f32 	%f39, [%rd27];
	fma.rn.f32 	%f67, %f38, %f39, %f37;
	add.s32 	%r46, %r46, 8;
	add.s32 	%r45, %r45, %r29;
	add.s32 	%r44, %r44, 8;
	setp.ne.s32 	%p3, %r46, 0;
	@%p3 bra 	$L__BB0_3;
$L__BB0_4:
	setp.eq.s32 	%p4, %r6, 0;
	@%p4 bra 	$L__BB0_12;
	and.b32  	%r16, %r21, 3;
	setp.lt.u32 	%p5, %r6, 4;
	@%p5 bra 	$L__BB0_7;
	add.s32 	%r30, %r2, %r48;
	mul.wide.s32 	%rd30, %r30, 4;
	add.s64 	%rd31, %rd2, %rd30;
	ld.global.f32 	%f41, [%rd31];
	mad.lo.s32 	%r31, %r48, %r21, %r5;
	mul.wide.s32 	%rd32, %r31, 4;
	add.s64 	%rd33, %rd1, %rd32;
	ld.global.f32 	%f42, [%rd33];
	fma.rn.f32 	%f43, %f41, %f42, %f67;
	ld.global.f32 	%f44, [%rd31+4];
	mul.wide.u32 	%rd34, %r21, 4;
	add.s64 	%rd35, %rd33, %rd34;
	ld.global.f32 	%f45, [%rd35];
	fma.rn.f32 	%f46, %f44, %f45, %f43;
	ld.global.f32 	%f47, [%rd31+8];
	add.s64 	%rd36, %rd35, %rd34;
	ld.global.f32 	%f48, [%rd36];
	fma.rn.f32 	%f49, %f47, %f48, %f46;
	ld.global.f32 	%f50, [%rd31+12];
	add.s64 	%rd37, %rd36, %rd34;
	ld.global.f32 	%f51, [%rd37];
	fma.rn.f32 	%f67, %f50, %f51, %f49;
	add.s32 	%r48, %r48, 4;
$L__BB0_7:
	setp.eq.s32 	%p6, %r16, 0;
	@%p6 bra 	$L__BB0_12;
	setp.eq.s32 	%p7, %r16, 1;
	@%p7 bra 	$L__BB0_10;
	add.s32 	%r32, %r2, %r48;
	mul.wide.s32 	%rd38, %r32, 4;
	add.s64 	%rd39, %rd2, %rd38;
	ld.global.f32 	%f53, [%rd39];
	mad.lo.s32 	%r33, %r48, %r21, %r5;
	mul.wide.s32 	%rd40, %r33, 4;
	add.s64 	%rd41, %rd1, %rd40;
	ld.global.f32 	%f54, [%rd41];
	fma.rn.f32 	%f55, %f53, %f54, %f67;
	ld.global.f32 	%f56, [%rd39+4];
	mul.wide.u32 	%rd42, %r21, 4;
	add.s64 	%rd43, %rd41, %rd42;
	ld.global.f32 	%f57, [%rd43];
	fma.rn.f32 	%f67, %f56, %f57, %f55;
	add.s32 	%r48, %r48, 2;
$L__BB0_10:
	and.b32  	%r34, %r21, 1;
	setp.eq.b32 	%p8, %r34, 1;
	not.pred 	%p9, %p8;
	@%p9 bra 	$L__BB0_12;
	add.s32 	%r35, %r2, %r48;
	mul.wide.s32 	%rd44, %r35, 4;
	add.s64 	%rd45, %rd2, %rd44;
	ld.global.f32 	%f58, [%rd45];
	mad.lo.s32 	%r36, %r48, %r21, %r5;
	mul.wide.s32 	%rd46, %r36, 4;
	add.s64 	%rd47, %rd1, %rd46;
	ld.global.f32 	%f59, [%rd47];
	fma.rn.f32 	%f67, %f58, %f59, %f67;
$L__BB0_12:
	ld.param.u64 	%rd51, [_Z11matMultCudaPfS_S_i_param_2];
	shl.b32 	%r37, %r3, 4;
	cvta.to.global.u64 	%rd48, %rd51;
	add.s32 	%r38, %r37, %r4;
	add.s32 	%r39, %r38, %r1;
	mov.u32 	%r40, %ctaid.y;
	mul.lo.s32 	%r41, %r40, %r21;
	shl.b32 	%r42, %r41, 4;
	add.s32 	%r43, %r39, %r42;
	mul.wide.s32 	%rd49, %r43, 4;
	add.s64 	%rd50, %rd48, %rd49;
	st.global.f32 	[%rd50], %f67;
	ret;

}


// ===== COMPILED SASS (sm_100) =====

	.target	sm_100

	.elftype	@"ET_EXEC"


//--------------------- .note.nv.tkinfo           --------------------------
	.section	.note.nv.tkinfo,"",@"SHT_NOTE"
	.sectionflags	@"SHF_NOTE_NV_TKINFO"
	.tkinfo
        /*0018*/ 	.word	0x00000002
        /*0030*/ 	.string	""
        /*0030*/ 	.string	"ptxas"
        /*0030*/ 	.string	"Cuda compilation tools, release 13.0, V13.0.88"
        /*0030*/ 	.string	"Build cuda_13.0.r13.0/compiler.36424714_0"
        /*0030*/ 	.string	"-arch sm_100 -m 64 "



//--------------------- .note.nv.cuinfo           --------------------------
	.section	.note.nv.cuinfo,"",@"SHT_NOTE"
	.sectionflags	@"SHF_NOTE_NV_CUINFO"
        /*0018*/ 	.short	0x0002
        /*001a*/ 	.short	0x0064
        /*001c*/ 	.short	0x0082
	.zero		2


//--------------------- .nv.info                  --------------------------
	.section	.nv.info,"",@"SHT_CUDA_INFO"
	.align	4


	//----- nvinfo : EIATTR_REGCOUNT
	.align		4
        /*0000*/ 	.byte	0x04, 0x2f
        /*0002*/ 	.short	(.L_1 - .L_0)
	.align		4
.L_0:
        /*0004*/ 	.word	index@(_Z11matMultCudaPfS_S_i)
        /*0008*/ 	.word	0x00000020


	//----- nvinfo : EIATTR_FRAME_SIZE
	.align		4
.L_1:
        /*000c*/ 	.byte	0x04, 0x11
        /*000e*/ 	.short	(.L_3 - .L_2)
	.align		4
.L_2:
        /*0010*/ 	.word	index@(_Z11matMultCudaPfS_S_i)
        /*0014*/ 	.word	0x00000000


	//----- nvinfo : EIATTR_MIN_STACK_SIZE
	.align		4
.L_3:
        /*0018*/ 	.byte	0x04, 0x12
        /*001a*/ 	.short	(.L_5 - .L_4)
	.align		4
.L_4:
        /*001c*/ 	.word	index@(_Z11matMultCudaPfS_S_i)
        /*0020*/ 	.word	0x00000000
.L_5:


//--------------------- .nv.compat                --------------------------
	.section	.nv.compat,"",@"SHT_CUDA_COMPAT_INFO"
	.align	4
        /*0000*/ 	.byte	0x02, 0x09, 0x00, 0x00, 0x02, 0x02, 0x01, 0x00, 0x02, 0x05, 0x05, 0x00, 0x03, 0x07, 0x01, 0x01
        /*0010*/ 	.byte	0x02, 0x03, 0x00, 0x00, 0x02, 0x06, 0x01, 0x00, 0x04, 0x0b, 0x08, 0x00, 0x09, 0x00, 0x00, 0x00
        /*0020*/ 	.byte	0x00, 0x00, 0x00, 0x00


//--------------------- .nv.info._Z11matMultCudaPfS_S_i --------------------------
	.section	.nv.info._Z11matMultCudaPfS_S_i,"",@"SHT_CUDA_INFO"
	.sectionflags	@""
	.align	4


	//----- nvinfo : EIATTR_CUDA_API_VERSION
	.align		4
        /*0000*/ 	.byte	0x04, 0x37
        /*0002*/ 	.short	(.L_7 - .L_6)
.L_6:
        /*0004*/ 	.word	0x00000082


	//----- nvinfo : EIATTR_KPARAM_INFO
	.align		4
.L_7:
        /*0008*/ 	.byte	0x04, 0x17
        /*000a*/ 	.short	(.L_9 - .L_8)
.L_8:
        /*000c*/ 	.word	0x00000000
        /*0010*/ 	.short	0x0003
        /*0012*/ 	.short	0x0018
        /*0014*/ 	.byte	0x00, 0xf0, 0x11, 0x00


	//----- nvinfo : EIATTR_KPARAM_INFO
	.align		4
.L_9:
        /*0018*/ 	.byte	0x04, 0x17
        /*001a*/ 	.short	(.L_11 - .L_10)
.L_10:
        /*001c*/ 	.word	0x00000000
        /*0020*/ 	.short	0x0002
        /*0022*/ 	.short	0x0010
        /*0024*/ 	.byte	0x00, 0xf5, 0x21, 0x00


	//----- nvinfo : EIATTR_KPARAM_INFO
	.align		4
.L_11:
        /*0028*/ 	.byte	0x04, 0x17
        /*002a*/ 	.short	(.L_13 - .L_12)
.L_12:
        /*002c*/ 	.word	0x00000000
        /*0030*/ 	.short	0x0001
        /*0032*/ 	.short	0x0008
        /*0034*/ 	.byte	0x00, 0xf5, 0x21, 0x00


	//----- nvinfo : EIATTR_KPARAM_INFO
	.align		4
.L_13:
        /*0038*/ 	.byte	0x04, 0x17
        /*003a*/ 	.short	(.L_15 - .L_14)
.L_14:
        /*003c*/ 	.word	0x00000000
        /*0040*/ 	.short	0x0000
        /*0042*/ 	.short	0x0000
        /*0044*/ 	.byte	0x00, 0xf5, 0x21, 0x00


	//----- nvinfo : EIATTR_SPARSE_MMA_MASK
	.align		4
.L_15:
        /*0048*/ 	.byte	0x03, 0x50
        /*004a*/ 	.short	0x0000


	//----- nvinfo : EIATTR_MAXREG_COUNT
	.align		4
        /*004c*/ 	.byte	0x03, 0x1b
        /*004e*/ 	.short	0x00ff


	//----- nvinfo : EIATTR_MERCURY_ISA_VERSION
	.align		4
        /*0050*/ 	.byte	0x03, 0x5f
        /*0052*/ 	.short	0x0101


	//----- nvinfo : EIATTR_VRC_CTA_INIT_COUNT
	.align		4
        /*0054*/ 	.byte	0x02, 0x4a
	.zero		1
	.zero		1


	//----- nvinfo : EIATTR_EXIT_INSTR_OFFSETS
	.align		4
        /*0058*/ 	.byte	0x04, 0x1c
        /*005a*/ 	.short	(.L_17 - .L_16)


	//   ....[0]....
.L_16:
        /*005c*/ 	.word	0x00000a20


	//----- nvinfo : EIATTR_CBANK_PARAM_SIZE
	.align		4
.L_17:
        /*0060*/ 	.byte	0x03, 0x19
        /*0062*/ 	.short	0x001c


	//----- nvinfo : EIATTR_PARAM_CBANK
	.align		4
        /*0064*/ 	.byte	0x04, 0x0a
        /*0066*/ 	.short	(.L_19 - .L_18)
	.align		4
.L_18:
        /*0068*/ 	.word	index@(.nv.constant0._Z11matMultCudaPfS_S_i)
        /*006c*/ 	.short	0x0380
        /*006e*/ 	.short	0x001c


	//----- nvinfo : EIATTR_SW_WAR
	.align		4
.L_19:
        /*0070*/ 	.byte	0x04, 0x36
        /*0072*/ 	.short	(.L_21 - .L_20)
.L_20:
        /*0074*/ 	.word	0x00000008
.L_21:


//--------------------- .nv.callgraph             --------------------------
	.section	.nv.callgraph,"",@"SHT_CUDA_CALLGRAPH"
	.align	4
	.sectionentsize	8
	.align		4
        /*0000*/ 	.word	0x00000000
	.align		4
        /*0004*/ 	.word	0xffffffff
	.align		4
        /*0008*/ 	.word	0x00000000
	.align		4
        /*000c*/ 	.word	0xfffffffe
	.align		4
        /*0010*/ 	.word	0x00000000
	.align		4
        /*0014*/ 	.word	0xfffffffd
	.align		4
        /*0018*/ 	.word	0x00000000
	.align		4
        /*001c*/ 	.word	0xfffffffc


//--------------------- .text._Z11matMultCudaPfS_S_i --------------------------
	.section	.text._Z11matMultCudaPfS_S_i,"ax",@progbits
	.align	128
        .global         _Z11matMultCudaPfS_S_i
        .type           _Z11matMultCudaPfS_S_i,@function
        .size           _Z11matMultCudaPfS_S_i,(.L_x_5 - _Z11matMultCudaPfS_S_i)
        .other          _Z11matMultCudaPfS_S_i,@"STO_CUDA_ENTRY STV_DEFAULT"
_Z11matMultCudaPfS_S_i:
.text._Z11matMultCudaPfS_S_i:
[----:B------:R-:W-:Y:S01]  /*0000*/  LDC R1, c[0x0][0x37c] ;  /* 0x0000df00ff017b82 */ /* 0x000fe20000000800 */
[----:B------:R-:W0:Y:S01]  /*0010*/  S2R R15, SR_TID.Y ;  /* 0x00000000000f7919 */ /* 0x000e220000002200 */
[----:B------:R-:W1:Y:S06]  /*0020*/  LDCU UR15, c[0x0][0x398] ;  /* 0x00007300ff0f77ac */ /* 0x000e6c0008000800 */
[----:B------:R-:W2:Y:S01]  /*0030*/  S2UR UR5, SR_CTAID.Y ;  /* 0x00000000000579c3 */ /* 0x000ea20000002600 */
[----:B------:R-:W-:Y:S01]  /*0040*/  HFMA2 R18, -RZ, RZ, 0, 0 ;  /* 0x00000000ff127431 */ /* 0x000fe200000001ff */
[----:B------:R-:W3:Y:S01]  /*0050*/  S2R R0, SR_CTAID.X ;  /* 0x0000000000007919 */ /* 0x000ee20000002500 */
[----:B------:R-:W4:Y:S01]  /*0060*/  LDCU UR4, c[0x0][0x364] ;  /* 0x00006c80ff0477ac */ /* 0x000f220008000800 */
[----:B------:R-:W2:Y:S01]  /*0070*/  S2R R3, SR_TID.X ;  /* 0x0000000000037919 */ /* 0x000ea20000002100 */
[----:B------:R-:W0:Y:S01]  /*0080*/  LDCU.64 UR16, c[0x0][0x358] ;  /* 0x00006b00ff1077ac */ /* 0x000e220008000a00 */
[----:B------:R-:W0:Y:S01]  /*0090*/  LDCU UR6, c[0x0][0x360] ;  /* 0x00006c00ff0677ac */ /* 0x000e220008000800 */
[----:B-1----:R-:W-:-:S02]  /*00a0*/  UISETP.GE.AND UP0, UPT, UR15, 0x1, UPT ;  /* 0x000000010f00788c */ /* 0x002fc4000bf06270 */
[----:B0-----:R-:W-:-:S07]  /*00b0*/  IMAD R15, R15, UR15, RZ ;  /* 0x0000000f0f0f7c24 */ /* 0x001fce000f8e02ff */
[----:B----4-:R-:W-:Y:S05]  /*00c0*/  BRA.U !UP0, `(.L_x_0) ;  /* 0x0000000908287547 */ /* 0x010fea000b800000 */
[----:B--2---:R-:W-:Y:S01]  /*00d0*/  UIMAD UR4, UR4, UR5, URZ ;  /* 0x00000005040472a4 */ /* 0x004fe2000f8e02ff */
[----:B---3--:R-:W-:Y:S01]  /*00e0*/  IMAD R16, R0, UR6, R3 ;  /* 0x0000000600107c24 */ /* 0x008fe2000f8e0203 */
[----:B------:R-:W-:Y:S01]  /*00f0*/  UISETP.GE.U32.AND UP1, UPT, UR15, 0x8, UPT ;  /* 0x000000080f00788c */ /* 0x000fe2000bf26070 */
[----:B------:R-:W-:Y:S01]  /*0100*/  MOV R18, RZ ;  /* 0x000000ff00127202 */ /* 0x000fe20000000f00 */
[----:B------:R-:W-:Y:S02]  /*0110*/  ULOP3.LUT UR22, UR15, 0x7, URZ, 0xc0, !UPT ;  /* 0x000000070f167892 */ /* 0x000fe4000f8ec0ff */
[----:B------:R-:W-:Y:S01]  /*0120*/  MOV R2, UR4 ;  /* 0x0000000400027c02 */ /* 0x000fe20008000f00 */
[----:B------:R-:W-:Y:S01]  /*0130*/  UMOV UR4, URZ ;  /* 0x000000ff00047c82 */ /* 0x000fe20008000000 */
[----:B------:R-:W-:-:S03]  /*0140*/  UISETP.NE.AND UP0, UPT, UR22, URZ, UPT ;  /* 0x000000ff1600728c */ /* 0x000fc6000bf05270 */
[----:B------:R-:W-:Y:S01]  /*0150*/  IMAD R15, R2, UR15, R15 ;  /* 0x0000000f020f7c24 */ /* 0x000fe2000f8e020f */
[----:B------:R-:W-:Y:S07]  /*0160*/  BRA.U !UP1, `(.L_x_1) ;  /* 0x0000000109f07547 */ /* 0x000fee000b800000 */
[----:B------:R-:W0:Y:S01]  /*0170*/  LDCU.64 UR18, c[0x0][0x388] ;  /* 0x00007100ff1277ac */ /* 0x000e220008000a00 */
[----:B------:R-:W-:Y:S02]  /*0180*/  MOV R18, RZ ;  /* 0x000000ff00127202 */ /* 0x000fe40000000f00 */
[----:B------:R-:W-:Y:S01]  /*0190*/  MOV R14, R15 ;  /* 0x0000000f000e7202 */ /* 0x000fe20000000f00 */
[----:B------:R-:W-:Y:S01]  /*01a0*/  ULOP3.LUT UR4, UR15, 0x7ffffff8, URZ, 0xc0, !UPT ;  /* 0x7ffffff80f047892 */ /* 0x000fe2000f8ec0ff */
[----:B------:R-:W-:-:S03]  /*01b0*/  MOV R17, R16 ;  /* 0x0000001000117202 */ /* 0x000fc60000000f00 */
[----:B------:R-:W-:Y:S02]  /*01c0*/  UIADD3 UR14, UPT, UPT, -UR4, URZ, URZ ;  /* 0x000000ff040e7290 */ /* 0x000fe4000fffe1ff */
[----:B0-----:R-:W-:Y:S02]  /*01d0*/  UIMAD.WIDE.U32 UR6, UR15, 0x10, UR18 ;  /* 0x000000100f0678a5 */ /* 0x001fe4000f8e0012 */
[----:B------:R-:W-:Y:S02]  /*01e0*/  UIMAD.WIDE.U32 UR8, UR15, 0x14, UR18 ;  /* 0x000000140f0878a5 */ /* 0x000fe4000f8e0012 */
[----:B------:R-:W-:Y:S02]  /*01f0*/  UIMAD.WIDE.U32 UR10, UR15, 0x18, UR18 ;  /* 0x000000180f0a78a5 */ /* 0x000fe4000f8e0012 */
[----:B------:R-:W-:-:S12]  /*0200*/  UIMAD.WIDE.U32 UR12, UR15, 0x1c, UR18 ;  /* 0x0000001c0f0c78a5 */ /* 0x000fd8000f8e0012 */
.L_x_2:
[----:B------:R-:W0:Y:S01]  /*0210*/  LDC.64 R2, c[0x0][0x380] ;  /* 0x0000e000ff027b82 */ /* 0x000e220000000a00 */
[----:B------:R-:W-:Y:S01]  /*0220*/  HFMA2 R4, -RZ, RZ, 0, 2.384185791015625e-07 ;  /* 0x00000004ff047431 */ /* 0x000fe200000001ff */
[----:B------:R-:W-:Y:S02]  /*0230*/  UIMAD.WIDE.U32 UR20, UR15, 0x8, UR18 ;  /* 0x000000080f1478a5 */ /* 0x000fe4000f8e0012 */
[----:B------:R-:W-:Y:S01]  /*0240*/  MOV R7, UR15 ;  /* 0x0000000f00077c02 */ /* 0x000fe20008000f00 */
[----:B------:R-:W-:Y:S01]  /*0250*/  HFMA2 R24, -RZ, RZ, 0, 2.384185791015625e-07 ;  /* 0x00000004ff187431 */ /* 0x000fe200000001ff */
[----:B------:R-:W-:Y:S02]  /*0260*/  MOV R10, 0x4 ;  /* 0x00000004000a7802 */ /* 0x000fe40000000f00 */
[----:B------:R-:W-:Y:S02]  /*0270*/  MOV R8, UR20 ;  /* 0x0000001400087c02 */ /* 0x000fe40008000f00 */
[----:B------:R-:W-:Y:S01]  /*0280*/  MOV R9, UR21 ;  /* 0x0000001500097c02 */ /* 0x000fe20008000f00 */
[----:B------:R-:W-:Y:S01]  /*0290*/  IMAD.WIDE R4, R17, R4, UR18 ;  /* 0x0000001211047e25 */ /* 0x000fe2000f8e0204 */
[----:B------:R-:W-:-:S04]  /*02a0*/  UIMAD.WIDE.U32 UR20, UR15, 0xc, UR18 ;  /* 0x0000000c0f1478a5 */ /* 0x000fc8000f8e0012 */
[----:B------:R1:W2:Y:S01]  /*02b0*/  LDG.E R19, desc[UR16][R4.64] ;  /* 0x0000001004137981 */ /* 0x0002a2000c1e1900 */
[----:B------:R-:W-:-:S04]  /*02c0*/  IMAD.WIDE.U32 R6, R7, 0x4, R4 ;  /* 0x0000000407067825 */ /* 0x000fc800078e0004 */
[----:B0-----:R-:W-:Y:S01]  /*02d0*/  IMAD.WIDE R2, R14, 0x4, R2 ;  /* 0x000000040e027825 */ /* 0x001fe200078e0202 */
[----:B------:R0:W3:Y:S04]  /*02e0*/  LDG.E R23, desc[UR16][R6.64] ;  /* 0x0000001006177981 */ /* 0x0000e8000c1e1900 */
[----:B------:R-:W2:Y:S01]  /*02f0*/  LDG.E R25, desc[UR16][R2.64] ;  /* 0x0000001002197981 */ /* 0x000ea2000c1e1900 */
[----:B------:R-:W-:-:S03]  /*0300*/  IMAD.WIDE R8, R17, 0x4, R8 ;  /* 0x0000000411087825 */ /* 0x000fc600078e0208 */
[----:B------:R-:W3:Y:S01]  /*0310*/  LDG.E R22, desc[UR16][R2.64+0x4] ;  /* 0x0000041002167981 */ /* 0x000ee2000c1e1900 */
[----:B------:R-:W-:-:S04]  /*0320*/  IMAD.WIDE R10, R17, R10, UR20 ;  /* 0x00000014110a7e25 */ /* 0x000fc8000f8e020a */
[----:B------:R-:W-:Y:S01]  /*0330*/  HFMA2 R28, -RZ, RZ, 0, 2.384185791015625e-07 ;  /* 0x00000004ff1c7431 */ /* 0x000fe200000001ff */
[----:B------:R-:W-:Y:S01]  /*0340*/  MOV R12, 0x4 ;  /* 0x00000004000c7802 */ /* 0x000fe20000000f00 */
[----:B------:R4:W5:Y:S01]  /*0350*/  LDG.E R21, desc[UR16][R8.64] ;  /* 0x0000001008157981 */ /* 0x000962000c1e1900 */
[----:B-1----:R-:W-:-:S03]  /*0360*/  IMAD.WIDE R4, R17, R24, UR6 ;  /* 0x0000000611047e25 */ /* 0x002fc6000f8e0218 */
[----:B------:R-:W5:Y:S01]  /*0370*/  LDG.E R20, desc[UR16][R2.64+0x8] ;  /* 0x0000081002147981 */ /* 0x000f62000c1e1900 */
[----:B0-----:R-:W-:-:S03]  /*0380*/  IMAD.WIDE R6, R17, R12, UR8 ;  /* 0x0000000811067e25 */ /* 0x001fc6000f8e020c */
[----:B------:R-:W5:Y:S04]  /*0390*/  LDG.E R11, desc[UR16][R10.64] ;  /* 0x000000100a0b7981 */ /* 0x000f68000c1e1900 */
[----:B------:R-:W5:Y:S01]  /*03a0*/  LDG.E R24, desc[UR16][R2.64+0xc] ;  /* 0x00000c1002187981 */ /* 0x000f62000c1e1900 */
[----:B----4-:R-:W-:-:S03]  /*03b0*/  IMAD.WIDE R8, R17, R28, UR10 ;  /* 0x0000000a11087e25 */ /* 0x010fc6000f8e021c */
[----:B------:R0:W4:Y:S04]  /*03c0*/  LDG.E R5, desc[UR16][R4.64] ;  /* 0x0000001004057981 */ /* 0x000128000c1e1900 */
[----:B------:R-:W4:Y:S01]  /*03d0*/  LDG.E R26, desc[UR16][R2.64+0x10] ;  /* 0x00001010021a7981 */ /* 0x000f22000c1e1900 */
[----:B------:R-:W-:-:S03]  /*03e0*/  IMAD.WIDE R12, R17, R12, UR12 ;  /* 0x0000000c110c7e25 */ /* 0x000fc6000f8e020c */
[----:B------:R-:W4:Y:S04]  /*03f0*/  LDG.E R6, desc[UR16][R6.64] ;  /* 0x0000001006067981 */ /* 0x000f28000c1e1900 */
[----:B------:R-:W4:Y:S04]  /*0400*/  LDG.E R27, desc[UR16][R2.64+0x14] ;  /* 0x00001410021b7981 */ /* 0x000f28000c1e1900 */
[----:B------:R-:W4:Y:S04]  /*0410*/  LDG.E R8, desc[UR16][R8.64] ;  /* 0x0000001008087981 */ /* 0x000f28000c1e1900 */
[----:B------:R-:W4:Y:S04]  /*0420*/  LDG.E R29, desc[UR16][R2.64+0x18] ;  /* 0x00001810021d7981 */ /* 0x000f28000c1e1900 */
[----:B------:R-:W4:Y:S04]  /*0430*/  LDG.E R12, desc[UR16][R12.64] ;  /* 0x000000100c0c7981 */ /* 0x000f28000c1e1900 */
[----:B------:R-:W4:Y:S01]  /*0440*/  LDG.E R10, desc[UR16][R2.64+0x1c] ;  /* 0x00001c10020a7981 */ /* 0x000f22000c1e1900 */
[----:B------:R-:W-:-:S04]  /*0450*/  UIADD3 UR14, UPT, UPT, UR14, 0x8, URZ ;  /* 0x000000080e0e7890 */ /* 0x000fc8000fffe0ff */
[----:B------:R-:W-:Y:S01]  /*0460*/  UISETP.NE.AND UP1, UPT, UR14, URZ, UPT ;  /* 0x000000ff0e00728c */ /* 0x000fe2000bf25270 */
[----:B0-----:R-:W-:Y:S02]  /*0470*/  MOV R4, UR15 ;  /* 0x0000000f00047c02 */ /* 0x001fe40008000f00 */
[----:B------:R-:W-:Y:S02]  /*0480*/  IADD3 R14, PT, PT, R14, 0x8, RZ ;  /* 0x000000080e0e7810 */ /* 0x000fe40007ffe0ff */
[----:B------:R-:W-:Y:S01]  /*0490*/  LEA R17, R4, R17, 0x3 ;  /* 0x0000001104117211 */ /* 0x000fe200078e18ff */
[----:B--2---:R-:W-:-:S04]  /*04a0*/  FFMA R19, R25, R19, R18 ;  /* 0x0000001319137223 */ /* 0x004fc80000000012 */
[----:B---3--:R-:W-:-:S04]  /*04b0*/  FFMA R19, R22, R23, R19 ;  /* 0x0000001716137223 */ /* 0x008fc80000000013 */
[----:B-----5:R-:W-:-:S04]  /*04c0*/  FFMA R19, R20, R21, R19 ;  /* 0x0000001514137223 */ /* 0x020fc80000000013 */
[----:B------:R-:W-:-:S04]  /*04d0*/  FFMA R11, R24, R11, R19 ;  /* 0x0000000b180b7223 */ /* 0x000fc80000000013 */
[----:B----4-:R-:W-:-:S04]  /*04e0*/  FFMA R26, R26, R5, R11 ;  /* 0x000000051a1a7223 */ /* 0x010fc8000000000b */
[----:B------:R-:W-:-:S04]  /*04f0*/  FFMA R6, R27, R6, R26 ;  /* 0x000000061b067223 */ /* 0x000fc8000000001a */
[----:B------:R-:W-:-:S04]  /*0500*/  FFMA R29, R29, R8, R6 ;  /* 0x000000081d1d7223 */ /* 0x000fc80000000006 */
[----:B------:R-:W-:Y:S01]  /*0510*/  FFMA R18, R10, R12, R29 ;  /* 0x0000000c0a127223 */ /* 0x000fe2000000001d */
[----:B------:R-:W-:Y:S06]  /*0520*/  BRA.U UP1, `(.L_x_2) ;  /* 0xfffffffd01387547 */ /* 0x000fec000b83ffff */
.L_x_1:
[----:B------:R-:W-:Y:S05]  /*0530*/  BRA.U !UP0, `(.L_x_0) ;  /* 0x00000005080c7547 */ /* 0x000fea000b800000 */
[----:B------:R-:W-:Y:S02]  /*0540*/  UISETP.GE.U32.AND UP0, UPT, UR22, 0x4, UPT ;  /* 0x000000041600788c */ /* 0x000fe4000bf06070 */
[----:B------:R-:W-:-:S04]  /*0550*/  ULOP3.LUT UR6, UR15, 0x3, URZ, 0xc0, !UPT ;  /* 0x000000030f067892 */ /* 0x000fc8000f8ec0ff */
[----:B------:R-:W-:-:S03]  /*0560*/  UISETP.NE.AND UP1, UPT, UR6, URZ, UPT ;  /* 0x000000ff0600728c */ /* 0x000fc6000bf25270 */
[----:B------:R-:W-:Y:S08]  /*0570*/  BRA.U !UP0, `(.L_x_3) ;  /* 0x0000000108647547 */ /* 0x000ff0000b800000 */
[----:B------:R-:W0:Y:S01]  /*0580*/  LDC.64 R4, c[0x0][0x388] ;  /* 0x0000e200ff047b82 */ /* 0x000e220000000a00 */
[----:B------:R-:W-:Y:S02]  /*0590*/  MOV R9, UR4 ;  /* 0x0000000400097c02 */ /* 0x000fe40008000f00 */
[----:B------:R-:W-:-:S03]  /*05a0*/  IADD3 R7, PT, PT, R15, UR4, RZ ;  /* 0x000000040f077c10 */ /* 0x000fc6000fffe0ff */
[----:B------:R-:W-:Y:S02]  /*05b0*/  IMAD R9, R9, UR15, R16 ;  /* 0x0000000f09097c24 */ /* 0x000fe4000f8e0210 */
[----:B------:R-:W1:Y:S01]  /*05c0*/  LDC.64 R2, c[0x0][0x380] ;  /* 0x0000e000ff027b82 */ /* 0x000e620000000a00 */
[----:B------:R-:W-:Y:S01]  /*05d0*/  MOV R11, UR15 ;  /* 0x0000000f000b7c02 */ /* 0x000fe20008000f00 */
[----:B0-----:R-:W-:Y:S01]  /*05e0*/  IMAD.WIDE R4, R9, 0x4, R4 ;  /* 0x0000000409047825 */ /* 0x001fe200078e0204 */
[----:B------:R-:W-:-:S03]  /*05f0*/  MOV R9, UR15 ;  /* 0x0000000f00097c02 */ /* 0x000fc60008000f00 */
[----:B-1----:R-:W-:-:S04]  /*0600*/  IMAD.WIDE R2, R7, 0x4, R2 ;  /* 0x0000000407027825 */ /* 0x002fc800078e0202 */
[C---:B------:R-:W-:Y:S01]  /*0610*/  IMAD.WIDE.U32 R6, R9.reuse, 0x4, R4 ;  /* 0x0000000409067825 */ /* 0x040fe200078e0004 */
[----:B------:R-:W2:Y:S04]  /*0620*/  LDG.E R13, desc[UR16][R2.64] ;  /* 0x00000010020d7981 */ /* 0x000ea8000c1e1900 */
[----:B------:R-:W2:Y:S01]  /*0630*/  LDG.E R4, desc[UR16][R4.64] ;  /* 0x0000001004047981 */ /* 0x000ea2000c1e1900 */
[----:B------:R-:W-:-:S03]  /*0640*/  IMAD.WIDE.U32 R8, R9, 0x4, R6 ;  /* 0x0000000409087825 */ /* 0x000fc600078e0006 */
[----:B------:R-:W3:Y:S04]  /*0650*/  LDG.E R6, desc[UR16][R6.64] ;  /* 0x0000001006067981 */ /* 0x000ee8000c1e1900 */
[----:B------:R-:W3:Y:S01]  /*0660*/  LDG.E R17, desc[UR16][R2.64+0x4] ;  /* 0x0000041002117981 */ /* 0x000ee2000c1e1900 */
[----:B------:R-:W-:-:S03]  /*0670*/  IMAD.WIDE.U32 R10, R11, 0x4, R8 ;  /* 0x000000040b0a7825 */ /* 0x000fc600078e0008 */
[----:B------:R-:W4:Y:S04]  /*0680*/  LDG.E R12, desc[UR16][R8.64] ;  /* 0x00000010080c7981 */ /* 0x000f28000c1e1900 */
[----:B------:R-:W4:Y:S04]  /*0690*/  LDG.E R19, desc[UR16][R2.64+0x8] ;  /* 0x0000081002137981 */ /* 0x000f28000c1e1900 */
[----:B------:R-:W5:Y:S04]  /*06a0*/  LDG.E R21, desc[UR16][R2.64+0xc] ;  /* 0x00000c1002157981 */ /* 0x000f68000c1e1900 */
[----:B------:R-:W5:Y:S01]  /*06b0*/  LDG.E R10, desc[UR16][R10.64] ;  /* 0x000000100a0a7981 */ /* 0x000f62000c1e1900 */
[----:B------:R-:W-:Y:S01]  /*06c0*/  UIADD3 UR4, UPT, UPT, UR4, 0x4, URZ ;  /* 0x0000000404047890 */ /* 0x000fe2000fffe0ff */
[----:B--2---:R-:W-:-:S04]  /*06d0*/  FFMA R4, R13, R4, R18 ;  /* 0x000000040d047223 */ /* 0x004fc80000000012 */
[----:B---3--:R-:W-:-:S04]  /*06e0*/  FFMA R4, R17, R6, R4 ;  /* 0x0000000611047223 */ /* 0x008fc80000000004 */
[----:B----4-:R-:W-:-:S04]  /*06f0*/  FFMA R4, R19, R12, R4 ;  /* 0x0000000c13047223 */ /* 0x010fc80000000004 */
[----:B-----5:R-:W-:-:S07]  /*0700*/  FFMA R18, R21, R10, R4 ;  /* 0x0000000a15127223 */ /* 0x020fce0000000004 */
.L_x_3:
[----:B------:R-:W-:Y:S05]  /*0710*/  BRA.U !UP1, `(.L_x_0) ;  /* 0x0000000109947547 */ /* 0x000fea000b800000 */
[----:B------:R-:W-:Y:S01]  /*0720*/  UISETP.NE.AND UP0, UPT, UR6, 0x1, UPT ;  /* 0x000000010600788c */ /* 0x000fe2000bf05270 */
[----:B------:R-:W-:Y:S01]  /*0730*/  MOV R3, UR4 ;  /* 0x0000000400037c02 */ /* 0x000fe20008000f00 */
[----:B------:R-:W-:Y:S02]  /*0740*/  ULOP3.LUT UR6, UR15, 0x1, URZ, 0xc0, !UPT ;  /* 0x000000010f067892 */ /* 0x000fe4000f8ec0ff */
[----:B------:R-:W-:Y:S02]  /*0750*/  MOV R7, UR15 ;  /* 0x0000000f00077c02 */ /* 0x000fe40008000f00 */
[----:B------:R-:W-:Y:S01]  /*0760*/  UISETP.NE.U32.AND UP1, UPT, UR6, 0x1, UPT ;  /* 0x000000010600788c */ /* 0x000fe2000bf25070 */
[----:B------:R-:W-:-:S04]  /*0770*/  PLOP3.LUT P0, PT, PT, PT, UP0, 0x80, 0x8 ;  /* 0x000000000008781c */ /* 0x000fc80003f0f008 */
[----:B------:R-:W0:Y:S01]  /*0780*/  @UP0 LDCU.128 UR8, c[0x0][0x380] ;  /* 0x00007000ff0807ac */ /* 0x000e220008000c00 */
[----:B------:R-:W-:-:S05]  /*0790*/  PLOP3.LUT P1, PT, PT, PT, UP1, 0x80, 0x8 ;  /* 0x000000000008781c */ /* 0x000fca0003f2f018 */
[----:B------:R-:W1:Y:S03]  /*07a0*/  @!UP1 LDCU.128 UR20, c[0x0][0x380] ;  /* 0x00007000ff1497ac */ /* 0x000e660008000c00 */
[----:B------:R-:W-:Y:S01]  /*07b0*/  @P0 IMAD R3, R3, UR15, R16 ;  /* 0x0000000f03030c24 */ /* 0x000fe2000f8e0210 */
[----:B0-----:R-:W-:Y:S02]  /*07c0*/  MOV R10, UR10 ;  /* 0x0000000a000a7c02 */ /* 0x001fe40008000f00 */
[----:B------:R-:W-:Y:S02]  /*07d0*/  MOV R11, UR11 ;  /* 0x0000000b000b7c02 */ /* 0x000fe40008000f00 */
[----:B------:R-:W-:Y:S02]  /*07e0*/  MOV R4, UR8 ;  /* 0x0000000800047c02 */ /* 0x000fe40008000f00 */
[----:B------:R-:W-:Y:S01]  /*07f0*/  MOV R5, UR9 ;  /* 0x0000000900057c02 */ /* 0x000fe20008000f00 */
[----:B------:R-:W-:Y:S01]  /*0800*/  @P0 IMAD.WIDE R10, R3, 0x4, R10 ;  /* 0x00000004030a0825 */ /* 0x000fe200078e020a */
[----:B------:R-:W-:Y:S01]  /*0810*/  @P0 IADD3 R3, PT, PT, R15, UR4, RZ ;  /* 0x000000040f030c10 */ /* 0x000fe2000fffe0ff */
[----:B------:R-:W-:Y:S01]  /*0820*/  @UP0 UIADD3 UR4, UPT, UPT, UR4, 0x2, URZ ;  /* 0x0000000204040890 */ /* 0x000fe2000fffe0ff */
[----:B-1----:R-:W-:-:S02]  /*0830*/  MOV R6, UR20 ;  /* 0x0000001400067c02 */ /* 0x002fc40008000f00 */
[----:B------:R-:W-:Y:S01]  /*0840*/  MOV R8, UR22 ;  /* 0x0000001600087c02 */ /* 0x000fe20008000f00 */
[----:B------:R-:W-:Y:S01]  /*0850*/  @P0 IMAD.WIDE R4, R3, 0x4, R4 ;  /* 0x0000000403040825 */ /* 0x000fe200078e0204 */
[----:B------:R-:W-:Y:S01]  /*0860*/  MOV R9, UR23 ;  /* 0x0000001700097c02 */ /* 0x000fe20008000f00 */
[----:B------:R-:W2:Y:S01]  /*0870*/  @P0 LDG.E R12, desc[UR16][R10.64] ;  /* 0x000000100a0c0981 */ /* 0x000ea2000c1e1900 */
[----:B------:R-:W-:Y:S01]  /*0880*/  MOV R13, UR4 ;  /* 0x00000004000d7c02 */ /* 0x000fe20008000f00 */
[----:B------:R-:W-:Y:S01]  /*0890*/  @P0 IMAD.WIDE.U32 R2, R7, 0x4, R10 ;  /* 0x0000000407020825 */ /* 0x000fe200078e000a */
[----:B------:R-:W-:Y:S01]  /*08a0*/  MOV R7, UR21 ;  /* 0x0000001500077c02 */ /* 0x000fe20008000f00 */
[----:B------:R-:W2:Y:S01]  /*08b0*/  @P0 LDG.E R17, desc[UR16][R4.64] ;  /* 0x0000001004110981 */ /* 0x000ea2000c1e1900 */
[----:B------:R-:W-:Y:S01]  /*08c0*/  @!P1 IADD3 R15, PT, PT, R15, UR4, RZ ;  /* 0x000000040f0f9c10 */ /* 0x000fe2000fffe0ff */
[----:B------:R-:W-:Y:S02]  /*08d0*/  @!P1 IMAD R13, R13, UR15, R16 ;  /* 0x0000000f0d0d9c24 */ /* 0x000fe4000f8e0210 */
[----:B------:R-:W3:Y:S02]  /*08e0*/  @P0 LDG.E R19, desc[UR16][R4.64+0x4] ;  /* 0x0000041004130981 */ /* 0x000ee4000c1e1900 */
[----:B------:R-:W-:-:S02]  /*08f0*/  @!P1 IMAD.WIDE R6, R15, 0x4, R6 ;  /* 0x000000040f069825 */ /* 0x000fc400078e0206 */
[----:B------:R-:W3:Y:S02]  /*0900*/  @P0 LDG.E R2, desc[UR16][R2.64] ;  /* 0x0000001002020981 */ /* 0x000ee4000c1e1900 */
[----:B------:R-:W-:Y:S02]  /*0910*/  @!P1 IMAD.WIDE R8, R13, 0x4, R8 ;  /* 0x000000040d089825 */ /* 0x000fe400078e0208 */
[----:B------:R-:W4:Y:S04]  /*0920*/  @!P1 LDG.E R7, desc[UR16][R6.64] ;  /* 0x0000001006079981 */ /* 0x000f28000c1e1900 */
[----:B------:R-:W4:Y:S01]  /*0930*/  @!P1 LDG.E R8, desc[UR16][R8.64] ;  /* 0x0000001008089981 */ /* 0x000f22000c1e1900 */
[----:B--2---:R-:W-:-:S04]  /*0940*/  @P0 FFMA R12, R17, R12, R18 ;  /* 0x0000000c110c0223 */ /* 0x004fc80000000012 */
[----:B---3--:R-:W-:-:S04]  /*0950*/  @P0 FFMA R18, R19, R2, R12 ;  /* 0x0000000213120223 */ /* 0x008fc8000000000c */
[----:B----4-:R-:W-:-:S07]  /*0960*/  @!P1 FFMA R18, R7, R8, R18 ;  /* 0x0000000807129223 */ /* 0x010fce0000000012 */
.L_x_0:
[----:B------:R-:W0:Y:S01]  /*0970*/  S2R R4, SR_TID.Y ;  /* 0x0000000000047919 */ /* 0x000e220000002200 */
[----:B--2---:R-:W1:Y:S01]  /*0980*/  LDC.64 R2, c[0x0][0x390] ;  /* 0x0000e400ff027b82 */ /* 0x004e620000000a00 */
[----:B------:R-:W-:Y:S01]  /*0990*/  UIMAD UR4, UR5, UR15, URZ ;  /* 0x0000000f050472a4 */ /* 0x000fe2000f8e02ff */
[----:B------:R-:W3:Y:S01]  /*09a0*/  S2R R5, SR_TID.X ;  /* 0x0000000000057919 */ /* 0x000ee20000002100 */
[----:B0-----:R-:W-:Y:S01]  /*09b0*/  IMAD R7, R4, UR15, RZ ;  /* 0x0000000f04077c24 */ /* 0x001fe2000f8e02ff */
[----:B---3--:R-:W-:-:S03]  /*09c0*/  LEA R0, R0, R5, 0x4 ;  /* 0x0000000500007211 */ /* 0x008fc600078e20ff */
[----:B------:R-:W-:Y:S02]  /*09d0*/  MOV R5, UR4 ;  /* 0x0000000400057c02 */ /* 0x000fe40008000f00 */
[----:B------:R-:W-:-:S04]  /*09e0*/  IADD3 R0, PT, PT, R7, R0, RZ ;  /* 0x0000000007007210 */ /* 0x000fc80007ffe0ff */
[----:B------:R-:W-:-:S05]  /*09f0*/  LEA R5, R5, R0, 0x4 ;  /* 0x0000000005057211 */ /* 0x000fca00078e20ff */
[----:B-1----:R-:W-:-:S05]  /*0a00*/  IMAD.WIDE R2, R5, 0x4, R2 ;  /* 0x0000000405027825 */ /* 0x002fca00078e0202 */
[----:B------:R-:W-:Y:S01]  /*0a10*/  STG.E desc[UR16][R2.64], R18 ;  /* 0x0000001202007986 */ /* 0x000fe2000c101910 */
[----:B------:R-:W-:Y:S05]  /*0a20*/  EXIT ;  /* 0x000000000000794d */ /* 0x000fea0003800000 */
.L_x_4:
[----:B------:R-:W-:-:S00]  /*0a30*/  BRA `(.L_x_4) ;  /* 0xfffffffc00fc7947 */ /* 0x000fc0000383ffff */
[----:B------:R-:W-:-:S00]  /*0a40*/  NOP ;  /* 0x0000000000007918 */ /* 0x000fc00000000000 */
        /* <DEDUP_REMOVED lines=11> */
.L_x_5:


//--------------------- .nv.shared.reserved.0     --------------------------
	.section	.nv.shared.reserved.0,"aw",@nobits
	.weak		__nv_reservedSMEM_offset_0_alias
	.size		__nv_reservedSMEM_offset_0_alias, 0, 64
	.other		__nv_reservedSMEM_offset_0_alias,@"STO_CUDA_RESERVED_SHARED STV_DEFAULT"
__nv_reservedSMEM_offset_0_alias:
	.zero		0
	.zero		64


//--------------------- .nv.constant0._Z11matMultCudaPfS_S_i --------------------------
	.section	.nv.constant0._Z11matMultCudaPfS_S_i,"a",@progbits
	.sectionflags	@""
	.align	4
.nv.constant0._Z11matMultCudaPfS_S_i:
	.zero		924


//--------------------- SYMBOLS --------------------------

	.type		.nv.reservedSmem.offset0,@object
	.size		.nv.reservedSmem.offset0,0x4
